//
// Generated by NVIDIA NVVM Compiler
//
// Compiler Build ID: CL-36424714
// Cuda compilation tools, release 13.0, V13.0.88
// Based on NVVM 20.0.0
//

.version 9.0
.target sm_100
.address_size 64

	// .globl	_Z6reducePfS_ii

.visible .entry _Z6reducePfS_ii(
	.param .u64 .ptr .align 1 _Z6reducePfS_ii_param_0,
	.param .u64 .ptr .align 1 _Z6reducePfS_ii_param_1,
	.param .u32 _Z6reducePfS_ii_param_2,
	.param .u32 _Z6reducePfS_ii_param_3
)
{
	.reg .pred 	%p<4>;
	.reg .b32 	%r<14>;
	.reg .b32 	%f<3>;
	.reg .b64 	%rd<8>;

	ld.param.u64 	%rd1, [_Z6reducePfS_ii_param_0];
	ld.param.u64 	%rd2, [_Z6reducePfS_ii_param_1];
	ld.param.u32 	%r3, [_Z6reducePfS_ii_param_2];
	ld.param.u32 	%r4, [_Z6reducePfS_ii_param_3];
	mov.u32 	%r6, %ntid.x;
	mov.u32 	%r7, %ctaid.x;
	mov.u32 	%r8, %tid.x;
	mad.lo.s32 	%r1, %r6, %r7, %r8;
	mov.u32 	%r9, %ntid.y;
	mov.u32 	%r10, %ctaid.y;
	mov.u32 	%r11, %tid.y;
	mad.lo.s32 	%r12, %r9, %r10, %r11;
	setp.ge.u32 	%p1, %r1, %r3;
	setp.ge.u32 	%p2, %r12, %r4;
	or.pred  	%p3, %p1, %p2;
	@%p3 bra 	$L__BB0_2;
	cvta.to.global.u64 	%rd3, %rd1;
	cvta.to.global.u64 	%rd4, %rd2;
	add.s32 	%r13, %r1, %r12;
	mul.wide.u32 	%rd5, %r13, 4;
	add.s64 	%rd6, %rd3, %rd5;
	ld.global.f32 	%f1, [%rd6];
	add.f32 	%f2, %f1, 0f3F800000;
	add.s64 	%rd7, %rd4, %rd5;
	st.global.f32 	[%rd7], %f2;
$L__BB0_2:
	ret;

}


// ===== COMPILED SASS (sm_100) =====

	.target	sm_100

	.elftype	@"ET_EXEC"


//--------------------- .note.nv.tkinfo           --------------------------
	.section	.note.nv.tkinfo,"",@"SHT_NOTE"
	.sectionflags	@"SHF_NOTE_NV_TKINFO"
	.tkinfo
        /*0018*/ 	.word	0x00000002
        /*0030*/ 	.string	""
        /*0030*/ 	.string	"ptxas"
        /*0030*/ 	.string	"Cuda compilation tools, release 13.0, V13.0.88"
        /*0030*/ 	.string	"Build cuda_13.0.r13.0/compiler.36424714_0"
        /*0030*/ 	.string	"-arch sm_100 -m 64 "



//--------------------- .note.nv.cuinfo           --------------------------
	.section	.note.nv.cuinfo,"",@"SHT_NOTE"
	.sectionflags	@"SHF_NOTE_NV_CUINFO"
        /*0018*/ 	.short	0x0002
        /*001a*/ 	.short	0x0064
        /*001c*/ 	.short	0x0082
	.zero		2


//--------------------- .nv.info                  --------------------------
	.section	.nv.info,"",@"SHT_CUDA_INFO"
	.align	4


	//----- nvinfo : EIATTR_REGCOUNT
	.align		4
        /*0000*/ 	.byte	0x04, 0x2f
        /*0002*/ 	.short	(.L_1 - .L_0)
	.align		4
.L_0:
        /*0004*/ 	.word	index@(_Z6reducePfS_ii)
        /*0008*/ 	.word	0x0000000a


	//----- nvinfo : EIATTR_FRAME_SIZE
	.align		4
.L_1:
        /*000c*/ 	.byte	0x04, 0x11
        /*000e*/ 	.short	(.L_3 - .L_2)
	.align		4
.L_2:
        /*0010*/ 	.word	index@(_Z6reducePfS_ii)
        /*0014*/ 	.word	0x00000000


	//----- nvinfo : EIATTR_MIN_STACK_SIZE
	.align		4
.L_3:
        /*0018*/ 	.byte	0x04, 0x12
        /*001a*/ 	.short	(.L_5 - .L_4)
	.align		4
.L_4:
        /*001c*/ 	.word	index@(_Z6reducePfS_ii)
        /*0020*/ 	.word	0x00000000
.L_5:


//--------------------- .nv.compat                --------------------------
	.section	.nv.compat,"",@"SHT_CUDA_COMPAT_INFO"
	.align	4
        /*0000*/ 	.byte	0x02, 0x09, 0x00, 0x00, 0x02, 0x02, 0x01, 0x00, 0x02, 0x05, 0x05, 0x00, 0x03, 0x07, 0x01, 0x01
        /*0010*/ 	.byte	0x02, 0x03, 0x00, 0x00, 0x02, 0x06, 0x01, 0x00, 0x04, 0x0b, 0x08, 0x00, 0x09, 0x00, 0x00, 0x00
        /*0020*/ 	.byte	0x00, 0x00, 0x00, 0x00


//--------------------- .nv.info._Z6reducePfS_ii  --------------------------
	.section	.nv.info._Z6reducePfS_ii,"",@"SHT_CUDA_INFO"
	.sectionflags	@""
	.align	4


	//----- nvinfo : EIATTR_CUDA_API_VERSION
	.align		4
        /*0000*/ 	.byte	0x04, 0x37
        /*0002*/ 	.short	(.L_7 - .L_6)
.L_6:
        /*0004*/ 	.word	0x00000082


	//----- nvinfo : EIATTR_KPARAM_INFO
	.align		4
.L_7:
        /*0008*/ 	.byte	0x04, 0x17
        /*000a*/ 	.short	(.L_9 - .L_8)
.L_8:
        /*000c*/ 	.word	0x00000000
        /*0010*/ 	.short	0x0003
        /*0012*/ 	.short	0x0014
        /*0014*/ 	.byte	0x00, 0xf0, 0x11, 0x00


	//----- nvinfo : EIATTR_KPARAM_INFO
	.align		4
.L_9:
        /*0018*/ 	.byte	0x04, 0x17
        /*001a*/ 	.short	(.L_11 - .L_10)
.L_10:
        /*001c*/ 	.word	0x00000000
        /*0020*/ 	.short	0x0002
        /*0022*/ 	.short	0x0010
        /*0024*/ 	.byte	0x00, 0xf0, 0x11, 0x00


	//----- nvinfo : EIATTR_KPARAM_INFO
	.align		4
.L_11:
        /*0028*/ 	.byte	0x04, 0x17
        /*002a*/ 	.short	(.L_13 - .L_12)
.L_12:
        /*002c*/ 	.word	0x00000000
        /*0030*/ 	.short	0x0001
        /*0032*/ 	.short	0x0008
        /*0034*/ 	.byte	0x00, 0xf5, 0x21, 0x00


	//----- nvinfo : EIATTR_KPARAM_INFO
	.align		4
.L_13:
        /*0038*/ 	.byte	0x04, 0x17
        /*003a*/ 	.short	(.L_15 - .L_14)
.L_14:
        /*003c*/ 	.word	0x00000000
        /*0040*/ 	.short	0x0000
        /*0042*/ 	.short	0x0000
        /*0044*/ 	.byte	0x00, 0xf5, 0x21, 0x00


	//----- nvinfo : EIATTR_SPARSE_MMA_MASK
	.align		4
.L_15:
        /*0048*/ 	.byte	0x03, 0x50
        /*004a*/ 	.short	0x0000


	//----- nvinfo : EIATTR_MAXREG_COUNT
	.align		4
        /*004c*/ 	.byte	0x03, 0x1b
        /*004e*/ 	.short	0x00ff


	//----- nvinfo : EIATTR_MERCURY_ISA_VERSION
	.align		4
        /*0050*/ 	.byte	0x03, 0x5f
        /*0052*/ 	.short	0x0101


	//----- nvinfo : EIATTR_VRC_CTA_INIT_COUNT
	.align		4
        /*0054*/ 	.byte	0x02, 0x4a
	.zero		1
	.zero		1


	//----- nvinfo : EIATTR_EXIT_INSTR_OFFSETS
	.align		4
        /*0058*/ 	.byte	0x04, 0x1c
        /*005a*/ 	.short	(.L_17 - .L_16)


	//   ....[0]....
.L_16:
        /*005c*/ 	.word	0x000000c0


	//   ....[1]....
        /*0060*/ 	.word	0x00000160


	//----- nvinfo : EIATTR_CBANK_PARAM_SIZE
	.align		4
.L_17:
        /*0064*/ 	.byte	0x03, 0x19
        /*0066*/ 	.short	0x0018


	//----- nvinfo : EIATTR_PARAM_CBANK
	.align		4
        /*0068*/ 	.byte	0x04, 0x0a
        /*006a*/ 	.short	(.L_19 - .L_18)
	.align		4
.L_18:
        /*006c*/ 	.word	index@(.nv.constant0._Z6reducePfS_ii)
        /*0070*/ 	.short	0x0380
        /*0072*/ 	.short	0x0018


	//----- nvinfo : EIATTR_SW_WAR
	.align		4
.L_19:
        /*0074*/ 	.byte	0x04, 0x36
        /*0076*/ 	.short	(.L_21 - .L_20)
.L_20:
        /*0078*/ 	.word	0x00000008
.L_21:


//--------------------- .nv.callgraph             --------------------------
	.section	.nv.callgraph,"",@"SHT_CUDA_CALLGRAPH"
	.align	4
	.sectionentsize	8
	.align		4
        /*0000*/ 	.word	0x00000000
	.align		4
        /*0004*/ 	.word	0xffffffff
	.align		4
        /*0008*/ 	.word	0x00000000
	.align		4
        /*000c*/ 	.word	0xfffffffe
	.align		4
        /*0010*/ 	.word	0x00000000
	.align		4
        /*0014*/ 	.word	0xfffffffd
	.align		4
        /*0018*/ 	.word	0x00000000
	.align		4
        /*001c*/ 	.word	0xfffffffc


//--------------------- .text._Z6reducePfS_ii     --------------------------
	.section	.text._Z6reducePfS_ii,"ax",@progbits
	.align	128
        .global         _Z6reducePfS_ii
        .type           _Z6reducePfS_ii,@function
        .size           _Z6reducePfS_ii,(.L_x_1 - _Z6reducePfS_ii)
        .other          _Z6reducePfS_ii,@"STO_CUDA_ENTRY STV_DEFAULT"
_Z6reducePfS_ii:
.text._Z6reducePfS_ii:
[----:B------:R-:W-:Y:S01]  /*0000*/  LDC R1, c[0x0][0x37c] ;  /* 0x0000df00ff017b82 */ /* 0x000fe20000000800 */
[----:B------:R-:W0:Y:S01]  /*0010*/  S2R R5, SR_CTAID.Y ;  /* 0x0000000000057919 */ /* 0x000e220000002600 */
[----:B------:R-:W1:Y:S01]  /*0020*/  LDCU UR4, c[0x0][0x360] ;  /* 0x00006c00ff0477ac */ /* 0x000e620008000800 */
[----:B------:R-:W0:Y:S01]  /*0030*/  S2R R2, SR_TID.Y ;  /* 0x0000000000027919 */ /* 0x000e220000002200 */
[----:B------:R-:W0:Y:S01]  /*0040*/  LDCU UR5, c[0x0][0x364] ;  /* 0x00006c80ff0577ac */ /* 0x000e220008000800 */
[----:B------:R-:W1:Y:S01]  /*0050*/  S2R R0, SR_CTAID.X ;  /* 0x0000000000007919 */ /* 0x000e620000002500 */
[----:B------:R-:W2:Y:S01]  /*0060*/  LDCU.64 UR6, c[0x0][0x390] ;  /* 0x00007200ff0677ac */ /* 0x000ea20008000a00 */
[----:B------:R-:W1:Y:S01]  /*0070*/  S2R R3, SR_TID.X ;  /* 0x0000000000037919 */ /* 0x000e620000002100 */
[----:B0-----:R-:W-:-:S05]  /*0080*/  IMAD R5, R5, UR5, R2 ;  /* 0x0000000505057c24 */ /* 0x001fca000f8e0202 */
[----:B--2---:R-:W-:Y:S01]  /*0090*/  ISETP.GE.U32.AND P0, PT, R5, UR7, PT ;  /* 0x0000000705007c0c */ /* 0x004fe2000bf06070 */
[----:B-1----:R-:W-:-:S05]  /*00a0*/  IMAD R0, R0, UR4, R3 ;  /* 0x0000000400007c24 */ /* 0x002fca000f8e0203 */
[----:B------:R-:W-:-:S13]  /*00b0*/  ISETP.GE.U32.OR P0, PT, R0, UR6, P0 ;  /* 0x0000000600007c0c */ /* 0x000fda0008706470 */
[----:B------:R-:W-:Y:S05]  /*00c0*/  @P0 EXIT ;  /* 0x000000000000094d */ /* 0x000fea0003800000 */
[----:B------:R-:W0:Y:S01]  /*00d0*/  LDC.64 R2, c[0x0][0x380] ;  /* 0x0000e000ff027b82 */ /* 0x000e220000000a00 */
[----:B------:R-:W1:Y:S01]  /*00e0*/  LDCU.64 UR4, c[0x0][0x358] ;  /* 0x00006b00ff0477ac */ /* 0x000e620008000a00 */
[----:B------:R-:W-:-:S06]  /*00f0*/  IADD3 R7, PT, PT, R0, R5, RZ ;  /* 0x0000000500077210 */ /* 0x000fcc0007ffe0ff */
[----:B------:R-:W2:Y:S01]  /*0100*/  LDC.64 R4, c[0x0][0x388] ;  /* 0x0000e200ff047b82 */ /* 0x000ea20000000a00 */
[----:B0-----:R-:W-:-:S06]  /*0110*/  IMAD.WIDE.U32 R2, R7, 0x4, R2 ;  /* 0x0000000407027825 */ /* 0x001fcc00078e0002 */
[----:B-1----:R-:W3:Y:S01]  /*0120*/  LDG.E R2, desc[UR4][R2.64] ;  /* 0x0000000402027981 */ /* 0x002ee2000c1e1900 */
[----:B--2---:R-:W-:-:S04]  /*0130*/  IMAD.WIDE.U32 R4, R7, 0x4, R4 ;  /* 0x0000000407047825 */ /* 0x004fc800078e0004 */
[----:B---3--:R-:W-:-:S05]  /*0140*/  FADD R7, R2, 1 ;  /* 0x3f80000002077421 */ /* 0x008fca0000000000 */
[----:B------:R-:W-:Y:S01]  /*0150*/  STG.E desc[UR4][R4.64], R7 ;  /* 0x0000000704007986 */ /* 0x000fe2000c101904 */
[----:B------:R-:W-:Y:S05]  /*0160*/  EXIT ;  /* 0x000000000000794d */ /* 0x000fea0003800000 */
.L_x_0:
[----:B------:R-:W-:-:S00]  /*0170*/  BRA `(.L_x_0) ;  /* 0xfffffffc00fc7947 */ /* 0x000fc0000383ffff */
[----:B------:R-:W-:-:S00]  /*0180*/  NOP ;  /* 0x0000000000007918 */ /* 0x000fc00000000000 */
[----:B------:R-:W-:-:S00]  /*0190*/  NOP ;  /* 0x0000000000007918 */ /* 0x000fc00000000000 */
[----:B------:R-:W-:-:S00]  /*01a0*/  NOP ;  /* 0x0000000000007918 */ /* 0x000fc00000000000 */
[----:B------:R-:W-:-:S00]  /*01b0*/  NOP ;  /* 0x0000000000007918 */ /* 0x000fc00000000000 */
[----:B------:R-:W-:-:S00]  /*01c0*/  NOP ;  /* 0x0000000000007918 */ /* 0x000fc00000000000 */
[----:B------:R-:W-:-:S00]  /*01d0*/  NOP ;  /* 0x0000000000007918 */ /* 0x000fc00000000000 */
[----:B------:R-:W-:-:S00]  /*01e0*/  NOP ;  /* 0x0000000000007918 */ /* 0x000fc00000000000 */
[----:B------:R-:W-:-:S00]  /*01f0*/  NOP ;  /* 0x0000000000007918 */ /* 0x000fc00000000000 */
.L_x_1:


//--------------------- .nv.shared.reserved.0     --------------------------
	.section	.nv.shared.reserved.0,"aw",@nobits
	.weak		__nv_reservedSMEM_offset_0_alias
	.size		__nv_reservedSMEM_offset_0_alias, 0, 64
	.other		__nv_reservedSMEM_offset_0_alias,@"STO_CUDA_RESERVED_SHARED STV_DEFAULT"
__nv_reservedSMEM_offset_0_alias:
	.zero		0
	.zero		64


//--------------------- .nv.constant0._Z6reducePfS_ii --------------------------
	.section	.nv.constant0._Z6reducePfS_ii,"a",@progbits
	.sectionflags	@""
	.align	4
.nv.constant0._Z6reducePfS_ii:
	.zero		920


//--------------------- SYMBOLS --------------------------

	.type		.nv.reservedSmem.offset0,@object
	.size		.nv.reservedSmem.offset0,0x4
